//
// Generated by NVIDIA NVVM Compiler
//
// Compiler Build ID: CL-36424714
// Cuda compilation tools, release 13.0, V13.0.88
// Based on NVVM 20.0.0
//

.version 9.0
.target sm_100
.address_size 64

	// .globl	_Z16cuda_hello_worldv
.extern .func  (.param .b32 func_retval0) vprintf
(
	.param .b64 vprintf_param_0,
	.param .b64 vprintf_param_1
)
;
.global .align 1 .b8 $str[25] = {72, 101, 108, 108, 111, 32, 119, 111, 114, 108, 100, 32, 102, 114, 111, 109, 32, 71, 80, 85, 32, 37, 100, 10};

.visible .entry _Z16cuda_hello_worldv()
{
	.local .align 8 .b8 	__local_depot0[8];
	.reg .b64 	%SP;
	.reg .b64 	%SPL;
	.reg .b32 	%r<7>;
	.reg .b64 	%rd<5>;

	mov.u64 	%SPL, __local_depot0;
	cvta.local.u64 	%SP, %SPL;
	add.u64 	%rd1, %SP, 0;
	add.u64 	%rd2, %SPL, 0;
	mov.u32 	%r1, %ctaid.x;
	mov.u32 	%r2, %ntid.x;
	mov.u32 	%r3, %tid.x;
	mad.lo.s32 	%r4, %r1, %r2, %r3;
	st.local.u32 	[%rd2], %r4;
	mov.u64 	%rd3, $str;
	cvta.global.u64 	%rd4, %rd3;
	{ // callseq 0, 0
	.param .b64 param0;
	st.param.b64 	[param0], %rd4;
	.param .b64 param1;
	st.param.b64 	[param1], %rd1;
	.param .b32 retval0;
	call.uni (retval0), 
	vprintf, 
	(
	param0, 
	param1
	);
	ld.param.b32 	%r5, [retval0];
	} // callseq 0
	ret;

}


// ===== COMPILED SASS (sm_100) =====

	.target	sm_100

	.elftype	@"ET_EXEC"


//--------------------- .note.nv.tkinfo           --------------------------
	.section	.note.nv.tkinfo,"",@"SHT_NOTE"
	.sectionflags	@"SHF_NOTE_NV_TKINFO"
	.tkinfo
        /*0018*/ 	.word	0x00000002
        /*0030*/ 	.string	""
        /*0030*/ 	.string	"ptxas"
        /*0030*/ 	.string	"Cuda compilation tools, release 13.0, V13.0.88"
        /*0030*/ 	.string	"Build cuda_13.0.r13.0/compiler.36424714_0"
        /*0030*/ 	.string	"-arch sm_100 -m 64 "



//--------------------- .note.nv.cuinfo           --------------------------
	.section	.note.nv.cuinfo,"",@"SHT_NOTE"
	.sectionflags	@"SHF_NOTE_NV_CUINFO"
        /*0018*/ 	.short	0x0002
        /*001a*/ 	.short	0x0064
        /*001c*/ 	.short	0x0082
	.zero		2


//--------------------- .nv.info                  --------------------------
	.section	.nv.info,"",@"SHT_CUDA_INFO"
	.align	4


	//----- nvinfo : EIATTR_REGCOUNT
	.align		4
        /*0000*/ 	.byte	0x04, 0x2f
        /*0002*/ 	.short	(.L_2 - .L_1)
	.align		4
.L_1:
        /*0004*/ 	.word	index@(_Z16cuda_hello_worldv)
        /*0008*/ 	.word	0x00000018


	//----- nvinfo : EIATTR_FRAME_SIZE
	.align		4
.L_2:
        /*000c*/ 	.byte	0x04, 0x11
        /*000e*/ 	.short	(.L_4 - .L_3)
	.align		4
.L_3:
        /*0010*/ 	.word	index@(_Z16cuda_hello_worldv)
        /*0014*/ 	.word	0x00000008


	//----- nvinfo : EIATTR_MIN_STACK_SIZE
	.align		4
.L_4:
        /*0018*/ 	.byte	0x04, 0x12
        /*001a*/ 	.short	(.L_6 - .L_5)
	.align		4
.L_5:
        /*001c*/ 	.word	index@(_Z16cuda_hello_worldv)
        /*0020*/ 	.word	0x00000008
.L_6:


//--------------------- .nv.compat                --------------------------
	.section	.nv.compat,"",@"SHT_CUDA_COMPAT_INFO"
	.align	4
        /*0000*/ 	.byte	0x02, 0x09, 0x00, 0x00, 0x02, 0x02, 0x01, 0x00, 0x02, 0x05, 0x05, 0x00, 0x03, 0x07, 0x01, 0x01
        /*0010*/ 	.byte	0x02, 0x03, 0x00, 0x00, 0x02, 0x06, 0x01, 0x00, 0x04, 0x0b, 0x08, 0x00, 0x09, 0x00, 0x00, 0x00
        /*0020*/ 	.byte	0x00, 0x00, 0x00, 0x00


//--------------------- .nv.info._Z16cuda_hello_worldv --------------------------
	.section	.nv.info._Z16cuda_hello_worldv,"",@"SHT_CUDA_INFO"
	.sectionflags	@""
	.align	4


	//----- nvinfo : EIATTR_CUDA_API_VERSION
	.align		4
        /*0000*/ 	.byte	0x04, 0x37
        /*0002*/ 	.short	(.L_8 - .L_7)
.L_7:
        /*0004*/ 	.word	0x00000082


	//----- nvinfo : EIATTR_SPARSE_MMA_MASK
	.align		4
.L_8:
        /*0008*/ 	.byte	0x03, 0x50
        /*000a*/ 	.short	0x0000


	//----- nvinfo : EIATTR_MAXREG_COUNT
	.align		4
        /*000c*/ 	.byte	0x03, 0x1b
        /*000e*/ 	.short	0x00ff


	//----- nvinfo : EIATTR_EXTERNS
	.align		4
        /*0010*/ 	.byte	0x04, 0x0f
        /*0012*/ 	.short	(.L_10 - .L_9)


	//   ....[0]....
	.align		4
.L_9:
        /*0014*/ 	.word	index@(vprintf)


	//----- nvinfo : EIATTR_MERCURY_ISA_VERSION
	.align		4
.L_10:
        /*0018*/ 	.byte	0x03, 0x5f
        /*001a*/ 	.short	0x0101


	//----- nvinfo : EIATTR_VRC_CTA_INIT_COUNT
	.align		4
        /*001c*/ 	.byte	0x02, 0x4a
	.zero		1
	.zero		1


	//----- nvinfo : EIATTR_SYSCALL_OFFSETS
	.align		4
        /*0020*/ 	.byte	0x04, 0x46
        /*0022*/ 	.short	(.L_12 - .L_11)


	//   ....[0]....
.L_11:
        /*0024*/ 	.word	0x00000110


	//----- nvinfo : EIATTR_EXIT_INSTR_OFFSETS
	.align		4
.L_12:
        /*0028*/ 	.byte	0x04, 0x1c
        /*002a*/ 	.short	(.L_14 - .L_13)


	//   ....[0]....
.L_13:
        /*002c*/ 	.word	0x00000120


	//----- nvinfo : EIATTR_SW_WAR
	.align		4
.L_14:
        /*0030*/ 	.byte	0x04, 0x36
        /*0032*/ 	.short	(.L_16 - .L_15)
.L_15:
        /*0034*/ 	.word	0x00000008
.L_16:


//--------------------- .nv.callgraph             --------------------------
	.section	.nv.callgraph,"",@"SHT_CUDA_CALLGRAPH"
	.align	4
	.sectionentsize	8
	.align		4
        /*0000*/ 	.word	0x00000000
	.align		4
        /*0004*/ 	.word	0xffffffff
	.align		4
        /*0008*/ 	.word	index@(_Z16cuda_hello_worldv)
	.align		4
        /*000c*/ 	.word	index@(vprintf)
	.align		4
        /*0010*/ 	.word	0x00000000
	.align		4
        /*0014*/ 	.word	0xfffffffe
	.align		4
        /*0018*/ 	.word	0x00000000
	.align		4
        /*001c*/ 	.word	0xfffffffd
	.align		4
        /*0020*/ 	.word	0x00000000
	.align		4
        /*0024*/ 	.word	0xfffffffc


//--------------------- .nv.constant4             --------------------------
	.section	.nv.constant4,"a",@progbits
	.align	8
	.align		8
.nv.constant4:
        /*0000*/ 	.dword	vprintf
	.align		8
        /*0008*/ 	.dword	$str


//--------------------- .text._Z16cuda_hello_worldv --------------------------
	.section	.text._Z16cuda_hello_worldv,"ax",@progbits
	.align	128
        .global         _Z16cuda_hello_worldv
        .type           _Z16cuda_hello_worldv,@function
        .size           _Z16cuda_hello_worldv,(.L_x_2 - _Z16cuda_hello_worldv)
        .other          _Z16cuda_hello_worldv,@"STO_CUDA_ENTRY STV_DEFAULT"
_Z16cuda_hello_worldv:
.text._Z16cuda_hello_worldv:
[----:B------:R-:W0:Y:S01]  /*0000*/  LDC R1, c[0x0][0x37c] ;  /* 0x0000df00ff017b82 */ /* 0x000e220000000800 */
[----:B------:R-:W1:Y:S01]  /*0010*/  S2R R3, SR_TID.X ;  /* 0x0000000000037919 */ /* 0x000e620000002100 */
[----:B------:R-:W2:Y:S06]  /*0020*/  LDCU UR5, c[0x0][0x2fc] ;  /* 0x00005f80ff0577ac */ /* 0x000eac0008000800 */
[----:B------:R-:W1:Y:S01]  /*0030*/  S2UR UR6, SR_CTAID.X ;  /* 0x00000000000679c3 */ /* 0x000e620000002500 */
[----:B------:R-:W-:Y:S01]  /*0040*/  MOV R2, 0x0 ;  /* 0x0000000000027802 */ /* 0x000fe20000000f00 */
[----:B0-----:R-:W-:Y:S01]  /*0050*/  VIADD R1, R1, 0xfffffff8 ;  /* 0xfffffff801017836 */ /* 0x001fe20000000000 */
[----:B------:R-:W0:Y:S05]  /*0060*/  LDCU UR4, c[0x0][0x2f8] ;  /* 0x00005f00ff0477ac */ /* 0x000e2a0008000800 */
[----:B------:R-:W1:Y:S01]  /*0070*/  LDC R0, c[0x0][0x360] ;  /* 0x0000d800ff007b82 */ /* 0x000e620000000800 */
[----:B0-----:R-:W-:-:S05]  /*0080*/  IADD3 R6, P0, PT, R1, UR4, RZ ;  /* 0x0000000401067c10 */ /* 0x001fca000ff1e0ff */
[----:B--2---:R-:W-:Y:S02]  /*0090*/  IMAD.X R7, RZ, RZ, UR5, P0 ;  /* 0x00000005ff077e24 */ /* 0x004fe400080e06ff */
[----:B-1----:R-:W-:Y:S01]  /*00a0*/  IMAD R0, R0, UR6, R3 ;  /* 0x0000000600007c24 */ /* 0x002fe2000f8e0203 */
[----:B------:R-:W0:Y:S01]  /*00b0*/  LDCU.64 UR6, c[0x4][0x8] ;  /* 0x01000100ff0677ac */ /* 0x000e220008000a00 */
[----:B------:R-:W1:Y:S03]  /*00c0*/  LDC.64 R2, c[0x4][R2] ;  /* 0x0100000002027b82 */ /* 0x000e660000000a00 */
[----:B------:R2:W-:Y:S01]  /*00d0*/  STL [R1], R0 ;  /* 0x0000000001007387 */ /* 0x0005e20000100800 */
[----:B0-----:R-:W-:Y:S01]  /*00e0*/  IMAD.U32 R4, RZ, RZ, UR6 ;  /* 0x00000006ff047e24 */ /* 0x001fe2000f8e00ff */
[----:B--2---:R-:W-:-:S07]  /*00f0*/  MOV R5, UR7 ;  /* 0x0000000700057c02 */ /* 0x004fce0008000f00 */
[----:B------:R-:W-:-:S07]  /*0100*/  LEPC R20, `(.L_x_0) ;  /* 0x000000001014794e */ /* 0x000fce0000000000 */
[----:B-1----:R-:W-:Y:S05]  /*0110*/  CALL.ABS.NOINC R2 ;  /* 0x0000000002007343 */ /* 0x002fea0003c00000 */
.L_x_0:
[----:B------:R-:W-:Y:S05]  /*0120*/  EXIT ;  /* 0x000000000000794d */ /* 0x000fea0003800000 */
.L_x_1:
[----:B------:R-:W-:-:S00]  /*0130*/  BRA `(.L_x_1) ;  /* 0xfffffffc00fc7947 */ /* 0x000fc0000383ffff */
[----:B------:R-:W-:-:S00]  /*0140*/  NOP ;  /* 0x0000000000007918 */ /* 0x000fc00000000000 */
        /* <DEDUP_REMOVED lines=11> */
.L_x_2:


//--------------------- .nv.global.init           --------------------------
	.section	.nv.global.init,"aw",@progbits
.nv.global.init:
	.type		$str,@object
	.size		$str,(.L_0 - $str)
$str:
        /*0000*/ 	.byte	0x48, 0x65, 0x6c, 0x6c, 0x6f, 0x20, 0x77, 0x6f, 0x72, 0x6c, 0x64, 0x20, 0x66, 0x72, 0x6f, 0x6d
        /*0010*/ 	.byte	0x20, 0x47, 0x50, 0x55, 0x20, 0x25, 0x64, 0x0a, 0x00
.L_0:


//--------------------- .nv.shared.reserved.0     --------------------------
	.section	.nv.shared.reserved.0,"aw",@nobits
	.weak		__nv_reservedSMEM_offset_0_alias
	.size		__nv_reservedSMEM_offset_0_alias, 0, 64
	.other		__nv_reservedSMEM_offset_0_alias,@"STO_CUDA_RESERVED_SHARED STV_DEFAULT"
__nv_reservedSMEM_offset_0_alias:
	.zero		0
	.zero		64


//--------------------- .nv.constant0._Z16cuda_hello_worldv --------------------------
	.section	.nv.constant0._Z16cuda_hello_worldv,"a",@progbits
	.sectionflags	@""
	.align	4
.nv.constant0._Z16cuda_hello_worldv:
	.zero		896


//--------------------- SYMBOLS --------------------------

	.type		.nv.reservedSmem.offset0,@object
	.size		.nv.reservedSmem.offset0,0x4
	.type		vprintf,@function
